	.headerflags	@"EF_CUDA_TEXMODE_UNIFIED EF_CUDA_64BIT_ADDRESS EF_CUDA_ACCELERATORS EF_CUDA_SM90 EF_CUDA_VIRTUAL_SM(EF_CUDA_SM90)"
	.elftype	@"ET_EXEC"


//--------------------- .nv.info                  --------------------------
	.section	.nv.info,"",@"SHT_CUDA_INFO"
	.align	4


	//----- nvinfo : EIATTR_REGCOUNT
	.align		4
        /*0000*/ 	.byte	0x04, 0x2f
        /*0002*/ 	.short	(.L_1 - .L_0)
	.align		4
.L_0:
        /*0004*/ 	.word	index@(triton_poi_fused_max_pool2d_with_indices_9)
        /*0008*/ 	.word	0x0000001a


	//----- nvinfo : EIATTR_MIN_STACK_SIZE
	.align		4
.L_1:
        /*000c*/ 	.byte	0x04, 0x12
        /*000e*/ 	.short	(.L_3 - .L_2)
	.align		4
.L_2:
        /*0010*/ 	.word	index@(triton_poi_fused_max_pool2d_with_indices_9)
        /*0014*/ 	.word	0x00000000


	//----- nvinfo : EIATTR_FRAME_SIZE
	.align		4
.L_3:
        /*0018*/ 	.byte	0x04, 0x11
        /*001a*/ 	.short	(.L_5 - .L_4)
	.align		4
.L_4:
        /*001c*/ 	.word	index@(triton_poi_fused_max_pool2d_with_indices_9)
        /*0020*/ 	.word	0x00000000


	//----- nvinfo : EIATTR_MIN_STACK_SIZE
	.align		4
.L_5:
        /*0024*/ 	.byte	0x04, 0x12
        /*0026*/ 	.short	(.L_7 - .L_6)
	.align		4
.L_6:
        /*0028*/ 	.word	index@(triton_poi_fused_max_pool2d_with_indices_9)
        /*002c*/ 	.word	0x00000000
.L_7:


//--------------------- .nv.info.triton_poi_fused_max_pool2d_with_indices_9 --------------------------
	.section	.nv.info.triton_poi_fused_max_pool2d_with_indices_9,"",@"SHT_CUDA_INFO"
	.sectionflags	@""
	.align	4


	//----- nvinfo : EIATTR_CUDA_API_VERSION
	.align		4
        /*0000*/ 	.byte	0x04, 0x37
        /*0002*/ 	.short	(.L_9 - .L_8)
.L_8:
        /*0004*/ 	.word	0x0000007c


	//----- nvinfo : EIATTR_KPARAM_INFO
	.align		4
.L_9:
        /*0008*/ 	.byte	0x04, 0x17
        /*000a*/ 	.short	(.L_11 - .L_10)
.L_10:
        /*000c*/ 	.word	0x00000000
        /*0010*/ 	.short	0x0003
        /*0012*/ 	.short	0x0018
        /*0014*/ 	.byte	0x00, 0xf0, 0x11, 0x00


	//----- nvinfo : EIATTR_KPARAM_INFO
	.align		4
.L_11:
        /*0018*/ 	.byte	0x04, 0x17
        /*001a*/ 	.short	(.L_13 - .L_12)
.L_12:
        /*001c*/ 	.word	0x00000000
        /*0020*/ 	.short	0x0002
        /*0022*/ 	.short	0x0010
        /*0024*/ 	.byte	0x00, 0xf4, 0x21, 0x00


	//----- nvinfo : EIATTR_KPARAM_INFO
	.align		4
.L_13:
        /*0028*/ 	.byte	0x04, 0x17
        /*002a*/ 	.short	(.L_15 - .L_14)
.L_14:
        /*002c*/ 	.word	0x00000000
        /*0030*/ 	.short	0x0001
        /*0032*/ 	.short	0x0008
        /*0034*/ 	.byte	0x00, 0xf4, 0x21, 0x00


	//----- nvinfo : EIATTR_KPARAM_INFO
	.align		4
.L_15:
        /*0038*/ 	.byte	0x04, 0x17
        /*003a*/ 	.short	(.L_17 - .L_16)
.L_16:
        /*003c*/ 	.word	0x00000000
        /*0040*/ 	.short	0x0000
        /*0042*/ 	.short	0x0000
        /*0044*/ 	.byte	0x00, 0xf4, 0x21, 0x00


	//----- nvinfo : EIATTR_SPARSE_MMA_MASK
	.align		4
.L_17:
        /*0048*/ 	.byte	0x03, 0x50
        /*004a*/ 	.short	0x0000


	//----- nvinfo : EIATTR_MAXREG_COUNT
	.align		4
        /*004c*/ 	.byte	0x03, 0x1b
        /*004e*/ 	.short	0x00ff


	//----- nvinfo : EIATTR_EXIT_INSTR_OFFSETS
	.align		4
        /*0050*/ 	.byte	0x04, 0x1c
        /*0052*/ 	.short	(.L_19 - .L_18)


	//   ....[0]....
.L_18:
        /*0054*/ 	.word	0x00000ad0


	//----- nvinfo : EIATTR_REQNTID
	.align		4
.L_19:
        /*0058*/ 	.byte	0x04, 0x10
        /*005a*/ 	.short	(.L_21 - .L_20)
.L_20:
        /*005c*/ 	.word	0x00000100
        /*0060*/ 	.word	0x00000001
        /*0064*/ 	.word	0x00000001


	//----- nvinfo : EIATTR_CBANK_PARAM_SIZE
	.align		4
.L_21:
        /*0068*/ 	.byte	0x03, 0x19
        /*006a*/ 	.short	0x001c


	//----- nvinfo : EIATTR_PARAM_CBANK
	.align		4
        /*006c*/ 	.byte	0x04, 0x0a
        /*006e*/ 	.short	(.L_23 - .L_22)
	.align		4
.L_22:
        /*0070*/ 	.word	index@(.nv.constant0.triton_poi_fused_max_pool2d_with_indices_9)
        /*0074*/ 	.short	0x0210
        /*0076*/ 	.short	0x001c


	//----- nvinfo : EIATTR_SW_WAR
	.align		4
.L_23:
        /*0078*/ 	.byte	0x04, 0x36
        /*007a*/ 	.short	(.L_25 - .L_24)
.L_24:
        /*007c*/ 	.word	0x00000008
.L_25:


//--------------------- .nv.callgraph             --------------------------
	.section	.nv.callgraph,"",@"SHT_CUDA_CALLGRAPH"
	.align	4
	.sectionentsize	8
	.align		4
        /*0000*/ 	.word	0x00000000
	.align		4
        /*0004*/ 	.word	0xffffffff
	.align		4
        /*0008*/ 	.word	0x00000000
	.align		4
        /*000c*/ 	.word	0xfffffffe
	.align		4
        /*0010*/ 	.word	0x00000000
	.align		4
        /*0014*/ 	.word	0xfffffffd
	.align		4
        /*0018*/ 	.word	0x00000000
	.align		4
        /*001c*/ 	.word	0xfffffffc


//--------------------- .text.triton_poi_fused_max_pool2d_with_indices_9 --------------------------
	.section	.text.triton_poi_fused_max_pool2d_with_indices_9,"ax",@progbits
	.align	128
        .global         triton_poi_fused_max_pool2d_with_indices_9
        .type           triton_poi_fused_max_pool2d_with_indices_9,@function
        .size           triton_poi_fused_max_pool2d_with_indices_9,(.L_x_1 - triton_poi_fused_max_pool2d_with_indices_9)
        .other          triton_poi_fused_max_pool2d_with_indices_9,@"STO_CUDA_ENTRY STV_DEFAULT"
triton_poi_fused_max_pool2d_with_indices_9:
.text.triton_poi_fused_max_pool2d_with_indices_9:
[----:B------:R-:W-:Y:S01]  /*0000*/  LDC R1, c[0x0][0x28] ;  /* 0x00000a00ff017b82 */ /* 0x000fe20000000800 */
[----:B------:R-:W1:Y:S01]  /*0010*/  S2R R0, SR_TID.X ;  /* 0x0000000000007919 */ /* 0x000e620000002100 */
[----:B------:R-:W-:Y:S01]  /*0020*/  ULDC.64 UR4, c[0x0][0x208] ;  /* 0x0000820000047ab9 */ /* 0x000fe20000000a00 */
[----:B------:R-:W2:Y:S01]  /*0030*/  S2R R5, SR_CTAID.X ;  /* 0x0000000000057919 */ /* 0x000ea20000002500 */
[----:B------:R-:W-:Y:S02]  /*0040*/  CS2R R12, SRZ ;  /* 0x00000000000c7805 */ /* 0x000fe4000001ff00 */
[----:B------:R-:W-:Y:S01]  /*0050*/  CS2R R14, SRZ ;  /* 0x00000000000e7805 */ /* 0x000fe2000001ff00 */
[----:B------:R-:W-:Y:S01]  /*0060*/  ULDC.64 UR6, c[0x0][0x220] ;  /* 0x0000880000067ab9 */ /* 0x000fe20000000a00 */
[----:B-1----:R-:W-:Y:S01]  /*0070*/  IMAD.SHL.U32 R0, R0, 0x2, RZ ;  /* 0x0000000200007824 */ /* 0x002fe200078e00ff */
[----:B--2---:R-:W-:-:S04]  /*0080*/  SHF.R.S32.HI R3, RZ, 0x16, R5 ;  /* 0x00000016ff037819 */ /* 0x004fc80000011405 */
[----:B------:R-:W-:Y:S02]  /*0090*/  LOP3.LUT R0, R0, 0x1fe, RZ, 0xc0, !PT ;  /* 0x000001fe00007812 */ /* 0x000fe400078ec0ff */
[----:B------:R-:W-:-:S03]  /*00a0*/  SGXT R3, R3, 0x1 ;  /* 0x000000010303781a */ /* 0x000fc60000000200 */
[----:B------:R-:W-:-:S05]  /*00b0*/  IMAD R0, R5, 0x200, R0 ;  /* 0x0000020005007824 */ /* 0x000fca00078e0200 */
[CC--:B------:R-:W-:Y:S02]  /*00c0*/  LEA.HI R4, R3.reuse, R0.reuse, RZ, 0x7 ;  /* 0x0000000003047211 */ /* 0x0c0fe400078f38ff */
[----:B------:R-:W-:Y:S02]  /*00d0*/  LEA.HI R3, R3, R0, RZ, 0xb ;  /* 0x0000000003037211 */ /* 0x000fe400078f58ff */
[----:B------:R-:W-:Y:S02]  /*00e0*/  SHF.R.S32.HI R7, RZ, 0x7, R4 ;  /* 0x00000007ff077819 */ /* 0x000fe40000011404 */
[----:B------:R-:W-:Y:S02]  /*00f0*/  SHF.R.S32.HI R6, RZ, 0xb, R3 ;  /* 0x0000000bff067819 */ /* 0x000fe40000011403 */
[----:B------:R-:W-:Y:S01]  /*0100*/  LEA.HI R8, R7, R7, RZ, 0x4 ;  /* 0x0000000707087211 */ /* 0x000fe200078f20ff */
[----:B------:R-:W1:Y:S01]  /*0110*/  LDC.64 R2, c[0x0][0x210] ;  /* 0x00008400ff027b82 */ /* 0x000e620000000a00 */
[----:B------:R-:W-:-:S02]  /*0120*/  LEA.HI R9, R6, R6, RZ, 0x4 ;  /* 0x0000000606097211 */ /* 0x000fc400078f20ff */
[----:B------:R-:W-:Y:S02]  /*0130*/  LOP3.LUT R5, R4, 0xffffff80, RZ, 0xc0, !PT ;  /* 0xffffff8004057812 */ /* 0x000fe400078ec0ff */
[----:B------:R-:W-:Y:S02]  /*0140*/  LOP3.LUT R4, R8, 0xfffffff0, RZ, 0xc0, !PT ;  /* 0xfffffff008047812 */ /* 0x000fe400078ec0ff */
[----:B------:R-:W-:Y:S01]  /*0150*/  LOP3.LUT R9, R9, 0xfffffff0, RZ, 0xc0, !PT ;  /* 0xfffffff009097812 */ /* 0x000fe200078ec0ff */
[----:B------:R-:W-:Y:S02]  /*0160*/  IMAD.IADD R5, R0, 0x1, -R5 ;  /* 0x0000000100057824 */ /* 0x000fe400078e0a05 */
[----:B------:R-:W-:Y:S02]  /*0170*/  IMAD.IADD R4, R7, 0x1, -R4 ;  /* 0x0000000107047824 */ /* 0x000fe400078e0a04 */
[C---:B------:R-:W-:Y:S01]  /*0180*/  IMAD.IADD R11, R6.reuse, 0x1, -R9 ;  /* 0x00000001060b7824 */ /* 0x040fe200078e0a09 */
[----:B------:R-:W-:Y:S01]  /*0190*/  CS2R R8, SRZ ;  /* 0x0000000000087805 */ /* 0x000fe2000001ff00 */
[----:B------:R-:W-:Y:S01]  /*01a0*/  IMAD R5, R6, 0x2000, R5 ;  /* 0x0000200006057824 */ /* 0x000fe200078e0205 */
[----:B------:R-:W-:-:S02]  /*01b0*/  ISETP.GT.AND P0, PT, R4, RZ, PT ;  /* 0x000000ff0400720c */ /* 0x000fc40003f04270 */
[----:B------:R-:W-:Y:S02]  /*01c0*/  CS2R R6, SRZ ;  /* 0x0000000000067805 */ /* 0x000fe4000001ff00 */
[C---:B------:R-:W-:Y:S01]  /*01d0*/  ISETP.GT.AND P1, PT, R11.reuse, RZ, PT ;  /* 0x000000ff0b00720c */ /* 0x040fe20003f24270 */
[C---:B------:R-:W-:Y:S01]  /*01e0*/  IMAD R5, R4.reuse, 0x100, R5 ;  /* 0x0000010004057824 */ /* 0x040fe200078e0205 */
[----:B------:R-:W-:Y:S02]  /*01f0*/  ISETP.GT.AND P2, PT, R11, RZ, P0 ;  /* 0x000000ff0b00720c */ /* 0x000fe40000744270 */
[----:B------:R-:W-:Y:S01]  /*0200*/  ISETP.GT.AND P1, PT, R4, -0x1, P1 ;  /* 0xffffffff0400780c */ /* 0x000fe20000f24270 */
[C---:B------:R-:W-:Y:S02]  /*0210*/  VIADD R17, R5.reuse, 0xffffef80 ;  /* 0xffffef8005117836 */ /* 0x040fe40000000000 */
[----:B------:R-:W-:Y:S02]  /*0220*/  VIADD R19, R5, 0xfffff000 ;  /* 0xfffff00005137836 */ /* 0x000fe40000000000 */
[----:B-1----:R-:W-:-:S04]  /*0230*/  IMAD.WIDE R16, R17, 0x4, R2 ;  /* 0x0000000411107825 */ /* 0x002fc800078e0202 */
[--C-:B------:R-:W-:Y:S02]  /*0240*/  IMAD.WIDE R18, R19, 0x4, R2.reuse ;  /* 0x0000000413127825 */ /* 0x100fe400078e0202 */
[----:B------:R-:W2:Y:S02]  /*0250*/  @P2 LDG.E.64 R6, desc[UR4][R16.64] ;  /* 0x0000000410062981 */ /* 0x000ea4000c1e1b00 */
[----:B------:R-:W-:Y:S02]  /*0260*/  VIADD R21, R5, 0xfffff080 ;  /* 0xfffff08005157836 */ /* 0x000fe40000000000 */
[----:B------:R-:W3:Y:S01]  /*0270*/  @P1 LDG.E.64 R8, desc[UR4][R18.64] ;  /* 0x0000000412081981 */ /* 0x000ee2000c1e1b00 */
[----:B------:R-:W-:Y:S01]  /*0280*/  ISETP.GT.AND P0, PT, R11, -0x1, P0 ;  /* 0xffffffff0b00780c */ /* 0x000fe20000704270 */
[----:B------:R-:W-:-:S04]  /*0290*/  IMAD.WIDE R20, R21, 0x4, R2 ;  /* 0x0000000415147825 */ /* 0x000fc800078e0202 */
[----:B------:R-:W-:Y:S01]  /*02a0*/  VIADD R23, R5, 0xffffff80 ;  /* 0xffffff8005177836 */ /* 0x000fe20000000000 */
[----:B------:R-:W4:Y:S03]  /*02b0*/  @P1 LDG.E.64 R12, desc[UR4][R20.64] ;  /* 0x00000004140c1981 */ /* 0x000f26000c1e1b00 */
[----:B------:R-:W-:-:S05]  /*02c0*/  IMAD.WIDE R22, R23, 0x4, R2 ;  /* 0x0000000417167825 */ /* 0x000fca00078e0202 */
[----:B------:R-:W5:Y:S01]  /*02d0*/  @P0 LDG.E.64 R14, desc[UR4][R22.64] ;  /* 0x00000004160e0981 */ /* 0x000f62000c1e1b00 */
[----:B------:R-:W-:Y:S02]  /*02e0*/  LOP3.LUT R4, R11, R4, RZ, 0xfc, !PT ;  /* 0x000000040b047212 */ /* 0x000fe400078efcff */
[----:B--2---:R-:W-:Y:S02]  /*02f0*/  SEL R17, R6, 0xff800000, P2 ;  /* 0xff80000006117807 */ /* 0x004fe40001000000 */
[----:B---3--:R-:W-:Y:S02]  /*0300*/  SEL R8, R8, 0xff800000, P1 ;  /* 0xff80000008087807 */ /* 0x008fe40000800000 */
[----:B------:R-:W-:Y:S02]  /*0310*/  SEL R18, R7, 0xff800000, P2 ;  /* 0xff80000007127807 */ /* 0x000fe40001000000 */
[----:B------:R-:W-:Y:S02]  /*0320*/  FSETP.GT.AND P4, PT, R8, R17, PT ;  /* 0x000000110800720b */ /* 0x000fe40003f84000 */
[----:B------:R-:W-:-:S04]  /*0330*/  SEL R9, R9, 0xff800000, P1 ;  /* 0xff80000009097807 */ /* 0x000fc80000800000 */
[----:B------:R-:W-:Y:S02]  /*0340*/  FSETP.GT.AND P6, PT, R9, R18, PT ;  /* 0x000000120900720b */ /* 0x000fe40003fc4000 */
[----:B------:R-:W-:Y:S02]  /*0350*/  FSETP.NAN.AND P2, PT, R8, R8, PT ;  /* 0x000000080800720b */ /* 0x000fe40003f48000 */
[----:B----4-:R-:W-:Y:S02]  /*0360*/  SEL R6, R13, 0xff800000, P1 ;  /* 0xff8000000d067807 */ /* 0x010fe40000800000 */
[----:B------:R-:W-:Y:S02]  /*0370*/  SEL R7, R12, 0xff800000, P1 ;  /* 0xff8000000c077807 */ /* 0x000fe40000800000 */
[----:B------:R-:W-:Y:S02]  /*0380*/  @!P4 SEL R8, R8, R17, P2 ;  /* 0x000000110808c207 */ /* 0x000fe40001000000 */
[----:B------:R-:W-:-:S02]  /*0390*/  FSETP.NAN.AND P2, PT, R6, R6, PT ;  /* 0x000000060600720b */ /* 0x000fc40003f48000 */
[----:B------:R-:W-:Y:S02]  /*03a0*/  FSETP.NAN.AND P1, PT, R9, R9, PT ;  /* 0x000000090900720b */ /* 0x000fe40003f28000 */
[----:B-----5:R-:W-:Y:S02]  /*03b0*/  SEL R15, R15, 0xff800000, P0 ;  /* 0xff8000000f0f7807 */ /* 0x020fe40000000000 */
[----:B------:R-:W-:Y:S02]  /*03c0*/  @!P6 SEL R9, R9, R18, P1 ;  /* 0x000000120909e207 */ /* 0x000fe40000800000 */
[----:B------:R-:W-:Y:S02]  /*03d0*/  P2R R16, PR, RZ, 0x10 ;  /* 0x00000010ff107803 */ /* 0x000fe40000000000 */
[----:B------:R-:W-:Y:S02]  /*03e0*/  FSETP.NAN.AND P1, PT, R15, R15, PT ;  /* 0x0000000f0f00720b */ /* 0x000fe40003f28000 */
[----:B------:R-:W-:-:S02]  /*03f0*/  FSETP.GEU.AND P4, PT, R9, R6, PT ;  /* 0x000000060900720b */ /* 0x000fc40003f8e000 */
[----:B------:R-:W-:Y:S02]  /*0400*/  FSETP.NAN.AND P5, PT, R7, R7, PT ;  /* 0x000000070700720b */ /* 0x000fe40003fa8000 */
[----:B------:R-:W-:Y:S02]  /*0410*/  @!P2 SEL R6, R6, R9, !P4 ;  /* 0x000000090606a207 */ /* 0x000fe40006000000 */
[----:B------:R-:W-:Y:S02]  /*0420*/  P2R R12, PR, RZ, 0x10 ;  /* 0x00000010ff0c7803 */ /* 0x000fe40000000000 */
[----:B------:R-:W-:Y:S02]  /*0430*/  FSETP.GEU.AND P4, PT, R6, R15, PT ;  /* 0x0000000f0600720b */ /* 0x000fe40003f8e000 */
[----:B------:R-:W-:Y:S02]  /*0440*/  SEL R14, R14, 0xff800000, P0 ;  /* 0xff8000000e0e7807 */ /* 0x000fe40000000000 */
[----:B------:R-:W-:-:S02]  /*0450*/  @!P1 SEL R15, R15, R6, !P4 ;  /* 0x000000060f0f9207 */ /* 0x000fc40006000000 */
[----:B------:R-:W-:Y:S02]  /*0460*/  FSETP.NAN.AND P1, PT, R14, R14, PT ;  /* 0x0000000e0e00720b */ /* 0x000fe40003f28000 */
[----:B------:R-:W-:-:S04]  /*0470*/  FSETP.GEU.AND P3, PT, R8, R7, PT ;  /* 0x000000070800720b */ /* 0x000fc80003f6e000 */
[----:B------:R-:W-:-:S04]  /*0480*/  @!P5 SEL R7, R7, R8, !P3 ;  /* 0x000000080707d207 */ /* 0x000fc80005800000 */
[----:B------:R-:W-:-:S04]  /*0490*/  FSETP.GEU.AND P2, PT, R7, R14, PT ;  /* 0x0000000e0700720b */ /* 0x000fc80003f4e000 */
[----:B------:R-:W-:Y:S02]  /*04a0*/  @!P1 SEL R14, R14, R7, !P2 ;  /* 0x000000070e0e9207 */ /* 0x000fe40005000000 */
[----:B------:R-:W-:Y:S02]  /*04b0*/  ISETP.GT.AND P1, PT, R4, -0x1, PT ;  /* 0xffffffff0400780c */ /* 0x000fe40003f24270 */
[----:B------:R-:W-:Y:S01]  /*04c0*/  CS2R R6, SRZ ;  /* 0x0000000000067805 */ /* 0x000fe2000001ff00 */
[----:B------:R-:W-:-:S10]  /*04d0*/  IMAD.WIDE R8, R5, 0x4, R2 ;  /* 0x0000000405087825 */ /* 0x000fd400078e0202 */
[----:B------:R1:W2:Y:S01]  /*04e0*/  @P1 LDG.E.64 R6, desc[UR4][R8.64] ;  /* 0x0000000408061981 */ /* 0x0002a2000c1e1b00 */
[----:B------:R-:W-:-:S04]  /*04f0*/  VIADD R13, R5, 0x80 ;  /* 0x00000080050d7836 */ /* 0x000fc80000000000 */
[----:B-1----:R-:W-:Y:S01]  /*0500*/  IMAD.WIDE R8, R13, 0x4, R2 ;  /* 0x000000040d087825 */ /* 0x002fe200078e0202 */
[----:B------:R-:W-:Y:S02]  /*0510*/  P2R R17, PR, RZ, 0x10 ;  /* 0x00000010ff117803 */ /* 0x000fe40000000000 */
[----:B--2---:R-:W-:Y:S02]  /*0520*/  SEL R11, R6, 0xff800000, P1 ;  /* 0xff800000060b7807 */ /* 0x004fe40000800000 */
[----:B------:R-:W-:Y:S02]  /*0530*/  SEL R4, R7, 0xff800000, P1 ;  /* 0xff80000007047807 */ /* 0x000fe40000800000 */
[----:B------:R-:W-:-:S06]  /*0540*/  CS2R R6, SRZ ;  /* 0x0000000000067805 */ /* 0x000fcc000001ff00 */
[----:B------:R-:W2:Y:S01]  /*0550*/  @P1 LDG.E.64 R6, desc[UR4][R8.64] ;  /* 0x0000000408061981 */ /* 0x000ea2000c1e1b00 */
[-C--:B------:R-:W-:Y:S02]  /*0560*/  FSETP.NAN.AND P5, PT, R11, R11.reuse, PT ;  /* 0x0000000b0b00720b */ /* 0x080fe40003fa8000 */
[----:B------:R-:W-:-:S11]  /*0570*/  FSETP.GEU.AND P4, PT, R14, R11, PT ;  /* 0x0000000b0e00720b */ /* 0x000fd60003f8e000 */
[----:B------:R-:W-:Y:S02]  /*0580*/  @!P5 SEL R11, R11, R14, !P4 ;  /* 0x0000000e0b0bd207 */ /* 0x000fe40006000000 */
[-C--:B------:R-:W-:Y:S02]  /*0590*/  FSETP.NAN.AND P5, PT, R4, R4.reuse, PT ;  /* 0x000000040400720b */ /* 0x080fe40003fa8000 */
[----:B------:R-:W-:Y:S02]  /*05a0*/  P2R R18, PR, RZ, 0x10 ;  /* 0x00000010ff127803 */ /* 0x000fe40000000000 */
[----:B------:R-:W-:Y:S02]  /*05b0*/  FSETP.GEU.AND P4, PT, R15, R4, PT ;  /* 0x000000040f00720b */ /* 0x000fe40003f8e000 */
[----:B------:R-:W-:-:S07]  /*05c0*/  P2R R10, PR, RZ, 0x40 ;  /* 0x00000040ff0a7803 */ /* 0x000fce0000000000 */
[----:B------:R-:W-:Y:S02]  /*05d0*/  @!P5 SEL R4, R4, R15, !P4 ;  /* 0x0000000f0404d207 */ /* 0x000fe40006000000 */
[----:B------:R-:W-:Y:S02]  /*05e0*/  P2R R14, PR, RZ, 0x10 ;  /* 0x00000010ff0e7803 */ /* 0x000fe40000000000 */
[----:B--2---:R-:W-:Y:S02]  /*05f0*/  SEL R15, R7, 0xff800000, P1 ;  /* 0xff800000070f7807 */ /* 0x004fe40000800000 */
[----:B------:R-:W-:Y:S02]  /*0600*/  SEL R13, R6, 0xff800000, P1 ;  /* 0xff800000060d7807 */ /* 0x000fe40000800000 */
[----:B------:R-:W-:Y:S02]  /*0610*/  FSETP.NAN.AND P6, PT, R15, R15, PT ;  /* 0x0000000f0f00720b */ /* 0x000fe40003fc8000 */
[----:B------:R-:W-:-:S02]  /*0620*/  FSETP.NAN.AND P4, PT, R13, R13, PT ;  /* 0x0000000d0d00720b */ /* 0x000fc40003f88000 */
[----:B------:R-:W-:-:S04]  /*0630*/  FSETP.GEU.AND P5, PT, R4, R15, PT ;  /* 0x0000000f0400720b */ /* 0x000fc80003fae000 */
[----:B------:R-:W-:Y:S01]  /*0640*/  P2R R9, PR, RZ, 0x20 ;  /* 0x00000020ff097803 */ /* 0x000fe20000000000 */
[----:B------:R-:W-:-:S04]  /*0650*/  VIADD R7, R5, 0xf80 ;  /* 0x00000f8005077836 */ /* 0x000fc80000000000 */
[----:B------:R-:W-:Y:S02]  /*0660*/  @!P6 SEL R15, R15, R4, !P5 ;  /* 0x000000040f0fe207 */ /* 0x000fe40006800000 */
[----:B------:R-:W-:Y:S02]  /*0670*/  ISETP.NE.AND P5, PT, R18, RZ, PT ;  /* 0x000000ff1200720c */ /* 0x000fe40003fa5270 */
[----:B------:R-:W-:Y:S02]  /*0680*/  FSETP.GEU.AND P6, PT, R11, R13, PT ;  /* 0x0000000d0b00720b */ /* 0x000fe40003fce000 */
[----:B------:R-:W-:Y:S02]  /*0690*/  P2R R18, PR, RZ, 0x20 ;  /* 0x00000020ff127803 */ /* 0x000fe40000000000 */
[----:B------:R-:W-:Y:S02]  /*06a0*/  @!P4 SEL R13, R13, R11, !P6 ;  /* 0x0000000b0d0dc207 */ /* 0x000fe40007000000 */
[----:B------:R-:W-:-:S02]  /*06b0*/  ISETP.NE.AND P5, PT, R17, RZ, PT ;  /* 0x000000ff1100720c */ /* 0x000fc40003fa5270 */
[----:B------:R-:W-:Y:S02]  /*06c0*/  ISETP.NE.AND P4, PT, R16, RZ, PT ;  /* 0x000000ff1000720c */ /* 0x000fe40003f85270 */
[----:B------:R-:W-:Y:S01]  /*06d0*/  CS2R R16, SRZ ;  /* 0x0000000000107805 */ /* 0x000fe2000001ff00 */
[----:B------:R-:W-:-:S05]  /*06e0*/  IMAD.WIDE R6, R7, 0x4, R2 ;  /* 0x0000000407067825 */ /* 0x000fca00078e0202 */
[----:B------:R1:W2:Y:S01]  /*06f0*/  @P0 LDG.E.64 R16, desc[UR4][R6.64] ;  /* 0x0000000406100981 */ /* 0x0002a2000c1e1b00 */
[----:B------:R-:W-:-:S04]  /*0700*/  SEL R11, RZ, 0x1, !P4 ;  /* 0x00000001ff0b7807 */ /* 0x000fc80006000000 */
[----:B------:R-:W-:Y:S02]  /*0710*/  SEL R11, R11, 0x2, P3 ;  /* 0x000000020b0b7807 */ /* 0x000fe40001800000 */
[----:B-1----:R-:W-:Y:S02]  /*0720*/  CS2R R6, SRZ ;  /* 0x0000000000067805 */ /* 0x002fe4000001ff00 */
[----:B--2---:R-:W-:Y:S02]  /*0730*/  SEL R4, R16, 0xff800000, P0 ;  /* 0xff80000010047807 */ /* 0x004fe40000000000 */
[----:B------:R-:W-:Y:S02]  /*0740*/  SEL R17, R17, 0xff800000, P0 ;  /* 0xff80000011117807 */ /* 0x000fe40000000000 */
[-C--:B------:R-:W-:Y:S02]  /*0750*/  FSETP.NAN.AND P0, PT, R4, R4.reuse, PT ;  /* 0x000000040400720b */ /* 0x080fe40003f08000 */
[----:B------:R-:W-:-:S11]  /*0760*/  FSETP.GEU.AND P4, PT, R13, R4, PT ;  /* 0x000000040d00720b */ /* 0x000fd60003f8e000 */
[----:B------:R-:W-:Y:S02]  /*0770*/  @!P0 SEL R4, R4, R13, !P4 ;  /* 0x0000000d04048207 */ /* 0x000fe40006000000 */
[----:B------:R-:W-:Y:S01]  /*0780*/  SEL R13, R11, 0x3, P2 ;  /* 0x000000030b0d7807 */ /* 0x000fe20001000000 */
[----:B------:R-:W-:Y:S01]  /*0790*/  VIADD R11, R5, 0x1000 ;  /* 0x00001000050b7836 */ /* 0x000fe20000000000 */
[----:B------:R-:W-:-:S03]  /*07a0*/  ISETP.NE.AND P0, PT, R10, RZ, PT ;  /* 0x000000ff0a00720c */ /* 0x000fc60003f05270 */
[----:B------:R-:W-:-:S05]  /*07b0*/  IMAD.WIDE R10, R11, 0x4, R2 ;  /* 0x000000040b0a7825 */ /* 0x000fca00078e0202 */
[----:B------:R-:W2:Y:S01]  /*07c0*/  @P1 LDG.E.64 R6, desc[UR4][R10.64] ;  /* 0x000000040a061981 */ /* 0x000ea2000c1e1b00 */
[----:B------:R-:W-:Y:S02]  /*07d0*/  SEL R8, RZ, 0x1, !P0 ;  /* 0x00000001ff087807 */ /* 0x000fe40004000000 */
[-C--:B------:R-:W-:Y:S02]  /*07e0*/  FSETP.NAN.AND P0, PT, R17, R17.reuse, PT ;  /* 0x000000111100720b */ /* 0x080fe40003f08000 */
[----:B------:R-:W-:-:S11]  /*07f0*/  FSETP.GEU.AND P3, PT, R15, R17, PT ;  /* 0x000000110f00720b */ /* 0x000fd60003f6e000 */
[----:B------:R-:W-:Y:S02]  /*0800*/  @!P0 SEL R17, R17, R15, !P3 ;  /* 0x0000000f11118207 */ /* 0x000fe40005800000 */
[----:B------:R-:W-:-:S04]  /*0810*/  ISETP.NE.AND P0, PT, R12, RZ, PT ;  /* 0x000000ff0c00720c */ /* 0x000fc80003f05270 */
[----:B------:R-:W-:Y:S02]  /*0820*/  SEL R12, R8, 0x2, P0 ;  /* 0x00000002080c7807 */ /* 0x000fe40000000000 */
[----:B--2---:R-:W-:-:S04]  /*0830*/  SEL R8, R7, 0xff800000, P1 ;  /* 0xff80000007087807 */ /* 0x004fc80000800000 */
[-C--:B------:R-:W-:Y:S02]  /*0840*/  FSETP.NAN.AND P0, PT, R8, R8.reuse, PT ;  /* 0x000000080800720b */ /* 0x080fe40003f08000 */
[----:B------:R-:W-:Y:S02]  /*0850*/  SEL R7, R12, 0x3, P5 ;  /* 0x000000030c077807 */ /* 0x000fe40002800000 */
[----:B------:R-:W-:Y:S02]  /*0860*/  ISETP.NE.AND P5, PT, R18, RZ, PT ;  /* 0x000000ff1200720c */ /* 0x000fe40003fa5270 */
[----:B------:R-:W-:Y:S02]  /*0870*/  FSETP.GEU.AND P2, PT, R17, R8, PT ;  /* 0x000000081100720b */ /* 0x000fe40003f4e000 */
[----:B------:R-:W-:Y:S01]  /*0880*/  SEL R16, R13, 0x4, P5 ;  /* 0x000000040d107807 */ /* 0x000fe20002800000 */
[----:B------:R-:W-:-:S04]  /*0890*/  VIADD R13, R5, 0x1080 ;  /* 0x00001080050d7836 */ /* 0x000fc80000000000 */
[----:B------:R-:W-:Y:S02]  /*08a0*/  @!P0 SEL R8, R8, R17, !P2 ;  /* 0x0000001108088207 */ /* 0x000fe40005000000 */
[----:B------:R-:W-:Y:S02]  /*08b0*/  ISETP.NE.AND P0, PT, R14, RZ, PT ;  /* 0x000000ff0e00720c */ /* 0x000fe40003f05270 */
[----:B------:R-:W-:Y:S01]  /*08c0*/  CS2R R14, SRZ ;  /* 0x00000000000e7805 */ /* 0x000fe2000001ff00 */
[----:B------:R-:W-:Y:S01]  /*08d0*/  IMAD.WIDE R12, R13, 0x4, R2 ;  /* 0x000000040d0c7825 */ /* 0x000fe200078e0202 */
[----:B------:R-:W-:Y:S01]  /*08e0*/  ISETP.NE.AND P5, PT, R9, RZ, PT ;  /* 0x000000ff0900720c */ /* 0x000fe20003fa5270 */
[----:B------:R-:W1:Y:S03]  /*08f0*/  LDC.64 R2, c[0x0][0x218] ;  /* 0x00008600ff027b82 */ /* 0x000e660000000a00 */
[----:B------:R-:W2:Y:S01]  /*0900*/  @P1 LDG.E.64 R14, desc[UR4][R12.64] ;  /* 0x000000040c0e1981 */ /* 0x000ea2000c1e1b00 */
[----:B------:R-:W-:-:S02]  /*0910*/  SEL R9, R6, 0xff800000, P1 ;  /* 0xff80000006097807 */ /* 0x000fc40000800000 */
[----:B------:R-:W-:Y:S02]  /*0920*/  SEL R7, R7, 0x4, P0 ;  /* 0x0000000407077807 */ /* 0x000fe40000000000 */
[-C--:B------:R-:W-:Y:S02]  /*0930*/  FSETP.NAN.AND P0, PT, R9, R9.reuse, PT ;  /* 0x000000090900720b */ /* 0x080fe40003f08000 */
[----:B------:R-:W-:Y:S02]  /*0940*/  SEL R16, R16, 0x5, P6 ;  /* 0x0000000510107807 */ /* 0x000fe40003000000 */
[----:B------:R-:W-:Y:S02]  /*0950*/  FSETP.GEU.AND P6, PT, R4, R9, PT ;  /* 0x000000090400720b */ /* 0x000fe40003fce000 */
[----:B------:R-:W-:Y:S02]  /*0960*/  SEL R7, R7, 0x5, P5 ;  /* 0x0000000507077807 */ /* 0x000fe40002800000 */
[----:B------:R-:W-:-:S05]  /*0970*/  SEL R16, R16, 0x6, P4 ;  /* 0x0000000610107807 */ /* 0x000fca0002000000 */
[----:B------:R-:W-:Y:S02]  /*0980*/  @!P0 SEL R9, R9, R4, !P6 ;  /* 0x0000000409098207 */ /* 0x000fe40007000000 */
[----:B------:R-:W-:Y:S02]  /*0990*/  SEL R7, R7, 0x6, P3 ;  /* 0x0000000607077807 */ /* 0x000fe40001800000 */
[----:B------:R-:W-:Y:S02]  /*09a0*/  SEL R16, R16, 0x7, P6 ;  /* 0x0000000710107807 */ /* 0x000fe40003000000 */
[----:B------:R-:W-:Y:S02]  /*09b0*/  SEL R7, R7, 0x7, P2 ;  /* 0x0000000707077807 */ /* 0x000fe40001000000 */
[----:B------:R-:W-:Y:S01]  /*09c0*/  IADD3 R6, P4, R0, UR6, RZ ;  /* 0x0000000600067c10 */ /* 0x000fe2000ff9e0ff */
[----:B-1----:R-:W-:Y:S01]  /*09d0*/  IMAD.WIDE R2, R0, 0x4, R2 ;  /* 0x0000000400027825 */ /* 0x002fe200078e0202 */
[----:B--2---:R-:W-:-:S02]  /*09e0*/  SEL R5, R15, 0xff800000, P1 ;  /* 0xff8000000f057807 */ /* 0x004fc40000800000 */
[----:B------:R-:W-:Y:S02]  /*09f0*/  SEL R4, R14, 0xff800000, P1 ;  /* 0xff8000000e047807 */ /* 0x000fe40000800000 */
[-C--:B------:R-:W-:Y:S02]  /*0a00*/  FSETP.NAN.AND P1, PT, R5, R5.reuse, PT ;  /* 0x000000050500720b */ /* 0x080fe40003f28000 */
[-C--:B------:R-:W-:Y:S02]  /*0a10*/  FSETP.NAN.AND P0, PT, R4, R4.reuse, PT ;  /* 0x000000040400720b */ /* 0x080fe40003f08000 */
[----:B------:R-:W-:Y:S02]  /*0a20*/  FSETP.GEU.AND P3, PT, R9, R4, PT ;  /* 0x000000040900720b */ /* 0x000fe40003f6e000 */
[----:B------:R-:W-:Y:S02]  /*0a30*/  FSETP.GEU.AND P2, PT, R8, R5, PT ;  /* 0x000000050800720b */ /* 0x000fe40003f4e000 */
[----:B------:R-:W-:-:S02]  /*0a40*/  SEL R16, R16, 0x8, P3 ;  /* 0x0000000810107807 */ /* 0x000fc40001800000 */
[----:B------:R-:W-:Y:S02]  /*0a50*/  SEL R10, R7, 0x8, P2 ;  /* 0x00000008070a7807 */ /* 0x000fe40001000000 */
[----:B------:R-:W-:Y:S02]  /*0a60*/  LOP3.LUT R11, R16, 0xff, RZ, 0xc0, !PT ;  /* 0x000000ff100b7812 */ /* 0x000fe400078ec0ff */
[----:B------:R-:W-:Y:S02]  /*0a70*/  @!P1 SEL R5, R5, R8, !P2 ;  /* 0x0000000805059207 */ /* 0x000fe40005000000 */
[----:B------:R-:W-:Y:S01]  /*0a80*/  @!P0 SEL R4, R4, R9, !P3 ;  /* 0x0000000904048207 */ /* 0x000fe20005800000 */
[----:B------:R-:W-:Y:S01]  /*0a90*/  IMAD R11, R10, 0x100, R11 ;  /* 0x000001000a0b7824 */ /* 0x000fe200078e020b */
[----:B------:R-:W-:-:S03]  /*0aa0*/  LEA.HI.X.SX32 R7, R0, UR7, 0x1, P4 ;  /* 0x0000000700077c11 */ /* 0x000fc6000a0f0eff */
[----:B------:R-:W-:Y:S04]  /*0ab0*/  STG.E.64 desc[UR4][R2.64], R4 ;  /* 0x0000000402007986 */ /* 0x000fe8000c101b04 */
[----:B------:R-:W-:Y:S01]  /*0ac0*/  STG.E.U16 desc[UR4][R6.64], R11 ;  /* 0x0000000b06007986 */ /* 0x000fe2000c101504 */
[----:B------:R-:W-:Y:S05]  /*0ad0*/  EXIT ;  /* 0x000000000000794d */ /* 0x000fea0003800000 */
.L_x_0:
[----:B------:R-:W-:-:S00]  /*0ae0*/  BRA `(.L_x_0) ;  /* 0xfffffffc00fc7947 */ /* 0x000fc0000383ffff */
[----:B------:R-:W-:-:S00]  /*0af0*/  NOP ;  /* 0x0000000000007918 */ /* 0x000fc00000000000 */
        /* <DEDUP_REMOVED lines=8> */
.L_x_1:


//--------------------- .nv.constant0.triton_poi_fused_max_pool2d_with_indices_9 --------------------------
	.section	.nv.constant0.triton_poi_fused_max_pool2d_with_indices_9,"a",@progbits
	.sectionflags	@""
	.align	4
.nv.constant0.triton_poi_fused_max_pool2d_with_indices_9:
	.zero		556
